//
// Generated by NVIDIA NVVM Compiler
//
// Compiler Build ID: CL-36424714
// Cuda compilation tools, release 13.0, V13.0.88
// Based on NVVM 20.0.0
//

.version 9.0
.target sm_100
.address_size 64

	// .globl	_Z19clipGradientsKernelPfif

.visible .entry _Z19clipGradientsKernelPfif(
	.param .u64 .ptr .align 1 _Z19clipGradientsKernelPfif_param_0,
	.param .u32 _Z19clipGradientsKernelPfif_param_1,
	.param .f32 _Z19clipGradientsKernelPfif_param_2
)
{
	.reg .pred 	%p<6>;
	.reg .b32 	%r<6>;
	.reg .b32 	%f<6>;
	.reg .b64 	%rd<5>;

	ld.param.u64 	%rd2, [_Z19clipGradientsKernelPfif_param_0];
	ld.param.u32 	%r2, [_Z19clipGradientsKernelPfif_param_1];
	ld.param.f32 	%f2, [_Z19clipGradientsKernelPfif_param_2];
	mov.u32 	%r3, %ctaid.x;
	mov.u32 	%r4, %ntid.x;
	mov.u32 	%r5, %tid.x;
	mad.lo.s32 	%r1, %r3, %r4, %r5;
	setp.ge.s32 	%p1, %r1, %r2;
	@%p1 bra 	$L__BB0_3;
	cvta.to.global.u64 	%rd3, %rd2;
	mul.wide.s32 	%rd4, %r1, 4;
	add.s64 	%rd1, %rd3, %rd4;
	ld.global.f32 	%f3, [%rd1];
	setp.gt.f32 	%p2, %f3, %f2;
	selp.f32 	%f4, %f2, %f3, %p2;
	neg.f32 	%f5, %f2;
	setp.lt.f32 	%p3, %f4, %f5;
	selp.f32 	%f1, %f5, %f4, %p3;
	or.pred  	%p4, %p2, %p3;
	not.pred 	%p5, %p4;
	@%p5 bra 	$L__BB0_3;
	st.global.f32 	[%rd1], %f1;
$L__BB0_3:
	ret;

}
	// .globl	_Z21normalizeInputsKernelPfi
.visible .entry _Z21normalizeInputsKernelPfi(
	.param .u64 .ptr .align 1 _Z21normalizeInputsKernelPfi_param_0,
	.param .u32 _Z21normalizeInputsKernelPfi_param_1
)
{
	.reg .pred 	%p<2>;
	.reg .b32 	%r<6>;
	.reg .b32 	%f<3>;
	.reg .b64 	%rd<5>;

	ld.param.u64 	%rd1, [_Z21normalizeInputsKernelPfi_param_0];
	ld.param.u32 	%r2, [_Z21normalizeInputsKernelPfi_param_1];
	mov.u32 	%r3, %ctaid.x;
	mov.u32 	%r4, %ntid.x;
	mov.u32 	%r5, %tid.x;
	mad.lo.s32 	%r1, %r3, %r4, %r5;
	setp.ge.s32 	%p1, %r1, %r2;
	@%p1 bra 	$L__BB1_2;
	cvta.to.global.u64 	%rd2, %rd1;
	mul.wide.s32 	%rd3, %r1, 4;
	add.s64 	%rd4, %rd2, %rd3;
	ld.global.f32 	%f1, [%rd4];
	div.rn.f32 	%f2, %f1, 0f437F0000;
	st.global.f32 	[%rd4], %f2;
$L__BB1_2:
	ret;

}


// ===== COMPILED SASS (sm_100) =====

	.target	sm_100

	.elftype	@"ET_EXEC"


//--------------------- .note.nv.tkinfo           --------------------------
	.section	.note.nv.tkinfo,"",@"SHT_NOTE"
	.sectionflags	@"SHF_NOTE_NV_TKINFO"
	.tkinfo
        /*0018*/ 	.word	0x00000002
        /*0030*/ 	.string	""
        /*0030*/ 	.string	"ptxas"
        /*0030*/ 	.string	"Cuda compilation tools, release 13.0, V13.0.88"
        /*0030*/ 	.string	"Build cuda_13.0.r13.0/compiler.36424714_0"
        /*0030*/ 	.string	"-arch sm_100 -m 64 "



//--------------------- .note.nv.cuinfo           --------------------------
	.section	.note.nv.cuinfo,"",@"SHT_NOTE"
	.sectionflags	@"SHF_NOTE_NV_CUINFO"
        /*0018*/ 	.short	0x0002
        /*001a*/ 	.short	0x0064
        /*001c*/ 	.short	0x0082
	.zero		2


//--------------------- .nv.info                  --------------------------
	.section	.nv.info,"",@"SHT_CUDA_INFO"
	.align	4


	//----- nvinfo : EIATTR_REGCOUNT
	.align		4
        /*0000*/ 	.byte	0x04, 0x2f
        /*0002*/ 	.short	(.L_1 - .L_0)
	.align		4
.L_0:
        /*0004*/ 	.word	index@(_Z19clipGradientsKernelPfif)
        /*0008*/ 	.word	0x00000008


	//----- nvinfo : EIATTR_FRAME_SIZE
	.align		4
.L_1:
        /*000c*/ 	.byte	0x04, 0x11
        /*000e*/ 	.short	(.L_3 - .L_2)
	.align		4
.L_2:
        /*0010*/ 	.word	index@(_Z19clipGradientsKernelPfif)
        /*0014*/ 	.word	0x00000000


	//----- nvinfo : EIATTR_REGCOUNT
	.align		4
.L_3:
        /*0018*/ 	.byte	0x04, 0x2f
        /*001a*/ 	.short	(.L_5 - .L_4)
	.align		4
.L_4:
        /*001c*/ 	.word	index@(_Z21normalizeInputsKernelPfi)
        /*0020*/ 	.word	0x0000000e


	//----- nvinfo : EIATTR_FRAME_SIZE
	.align		4
.L_5:
        /*0024*/ 	.byte	0x04, 0x11
        /*0026*/ 	.short	(.L_7 - .L_6)
	.align		4
.L_6:
        /*0028*/ 	.word	index@($__internal_0_$__cuda_sm3x_div_rn_noftz_f32_slowpath)
        /*002c*/ 	.word	0x00000000


	//----- nvinfo : EIATTR_FRAME_SIZE
	.align		4
.L_7:
        /*0030*/ 	.byte	0x04, 0x11
        /*0032*/ 	.short	(.L_9 - .L_8)
	.align		4
.L_8:
        /*0034*/ 	.word	index@(_Z21normalizeInputsKernelPfi)
        /*0038*/ 	.word	0x00000000


	//----- nvinfo : EIATTR_MIN_STACK_SIZE
	.align		4
.L_9:
        /*003c*/ 	.byte	0x04, 0x12
        /*003e*/ 	.short	(.L_11 - .L_10)
	.align		4
.L_10:
        /*0040*/ 	.word	index@(_Z21normalizeInputsKernelPfi)
        /*0044*/ 	.word	0x00000000


	//----- nvinfo : EIATTR_MIN_STACK_SIZE
	.align		4
.L_11:
        /*0048*/ 	.byte	0x04, 0x12
        /*004a*/ 	.short	(.L_13 - .L_12)
	.align		4
.L_12:
        /*004c*/ 	.word	index@(_Z19clipGradientsKernelPfif)
        /*0050*/ 	.word	0x00000000
.L_13:


//--------------------- .nv.compat                --------------------------
	.section	.nv.compat,"",@"SHT_CUDA_COMPAT_INFO"
	.align	4
        /*0000*/ 	.byte	0x02, 0x09, 0x00, 0x00, 0x02, 0x02, 0x01, 0x00, 0x02, 0x05, 0x05, 0x00, 0x03, 0x07, 0x01, 0x01
        /*0010*/ 	.byte	0x02, 0x03, 0x00, 0x00, 0x02, 0x06, 0x01, 0x00, 0x04, 0x0b, 0x08, 0x00, 0x01, 0x00, 0x00, 0x00
        /*0020*/ 	.byte	0x00, 0x00, 0x00, 0x00


//--------------------- .nv.info._Z21normalizeInputsKernelPfi --------------------------
	.section	.nv.info._Z21normalizeInputsKernelPfi,"",@"SHT_CUDA_INFO"
	.sectionflags	@""
	.align	4


	//----- nvinfo : EIATTR_CUDA_API_VERSION
	.align		4
        /*0000*/ 	.byte	0x04, 0x37
        /*0002*/ 	.short	(.L_15 - .L_14)
.L_14:
        /*0004*/ 	.word	0x00000082


	//----- nvinfo : EIATTR_KPARAM_INFO
	.align		4
.L_15:
        /*0008*/ 	.byte	0x04, 0x17
        /*000a*/ 	.short	(.L_17 - .L_16)
.L_16:
        /*000c*/ 	.word	0x00000000
        /*0010*/ 	.short	0x0001
        /*0012*/ 	.short	0x0008
        /*0014*/ 	.byte	0x00, 0xf0, 0x11, 0x00


	//----- nvinfo : EIATTR_KPARAM_INFO
	.align		4
.L_17:
        /*0018*/ 	.byte	0x04, 0x17
        /*001a*/ 	.short	(.L_19 - .L_18)
.L_18:
        /*001c*/ 	.word	0x00000000
        /*0020*/ 	.short	0x0000
        /*0022*/ 	.short	0x0000
        /*0024*/ 	.byte	0x00, 0xf5, 0x21, 0x00


	//----- nvinfo : EIATTR_SPARSE_MMA_MASK
	.align		4
.L_19:
        /*0028*/ 	.byte	0x03, 0x50
        /*002a*/ 	.short	0x0000


	//----- nvinfo : EIATTR_MAXREG_COUNT
	.align		4
        /*002c*/ 	.byte	0x03, 0x1b
        /*002e*/ 	.short	0x00ff


	//----- nvinfo : EIATTR_MERCURY_ISA_VERSION
	.align		4
        /*0030*/ 	.byte	0x03, 0x5f
        /*0032*/ 	.short	0x0101


	//----- nvinfo : EIATTR_VRC_CTA_INIT_COUNT
	.align		4
        /*0034*/ 	.byte	0x02, 0x4a
	.zero		1
	.zero		1


	//----- nvinfo : EIATTR_EXIT_INSTR_OFFSETS
	.align		4
        /*0038*/ 	.byte	0x04, 0x1c
        /*003a*/ 	.short	(.L_21 - .L_20)


	//   ....[0]....
.L_20:
        /*003c*/ 	.word	0x00000070


	//   ....[1]....
        /*0040*/ 	.word	0x000001b0


	//----- nvinfo : EIATTR_CRS_STACK_SIZE
	.align		4
.L_21:
        /*0044*/ 	.byte	0x04, 0x1e
        /*0046*/ 	.short	(.L_23 - .L_22)
.L_22:
        /*0048*/ 	.word	0x00000000


	//----- nvinfo : EIATTR_CBANK_PARAM_SIZE
	.align		4
.L_23:
        /*004c*/ 	.byte	0x03, 0x19
        /*004e*/ 	.short	0x000c


	//----- nvinfo : EIATTR_PARAM_CBANK
	.align		4
        /*0050*/ 	.byte	0x04, 0x0a
        /*0052*/ 	.short	(.L_25 - .L_24)
	.align		4
.L_24:
        /*0054*/ 	.word	index@(.nv.constant0._Z21normalizeInputsKernelPfi)
        /*0058*/ 	.short	0x0380
        /*005a*/ 	.short	0x000c


	//----- nvinfo : EIATTR_SW_WAR
	.align		4
.L_25:
        /*005c*/ 	.byte	0x04, 0x36
        /*005e*/ 	.short	(.L_27 - .L_26)
.L_26:
        /*0060*/ 	.word	0x00000008
.L_27:


//--------------------- .nv.info._Z19clipGradientsKernelPfif --------------------------
	.section	.nv.info._Z19clipGradientsKernelPfif,"",@"SHT_CUDA_INFO"
	.sectionflags	@""
	.align	4


	//----- nvinfo : EIATTR_CUDA_API_VERSION
	.align		4
        /*0000*/ 	.byte	0x04, 0x37
        /*0002*/ 	.short	(.L_29 - .L_28)
.L_28:
        /*0004*/ 	.word	0x00000082


	//----- nvinfo : EIATTR_KPARAM_INFO
	.align		4
.L_29:
        /*0008*/ 	.byte	0x04, 0x17
        /*000a*/ 	.short	(.L_31 - .L_30)
.L_30:
        /*000c*/ 	.word	0x00000000
        /*0010*/ 	.short	0x0002
        /*0012*/ 	.short	0x000c
        /*0014*/ 	.byte	0x00, 0xf0, 0x11, 0x00


	//----- nvinfo : EIATTR_KPARAM_INFO
	.align		4
.L_31:
        /*0018*/ 	.byte	0x04, 0x17
        /*001a*/ 	.short	(.L_33 - .L_32)
.L_32:
        /*001c*/ 	.word	0x00000000
        /*0020*/ 	.short	0x0001
        /*0022*/ 	.short	0x0008
        /*0024*/ 	.byte	0x00, 0xf0, 0x11, 0x00


	//----- nvinfo : EIATTR_KPARAM_INFO
	.align		4
.L_33:
        /*0028*/ 	.byte	0x04, 0x17
        /*002a*/ 	.short	(.L_35 - .L_34)
.L_34:
        /*002c*/ 	.word	0x00000000
        /*0030*/ 	.short	0x0000
        /*0032*/ 	.short	0x0000
        /*0034*/ 	.byte	0x00, 0xf5, 0x21, 0x00


	//----- nvinfo : EIATTR_SPARSE_MMA_MASK
	.align		4
.L_35:
        /*0038*/ 	.byte	0x03, 0x50
        /*003a*/ 	.short	0x0000


	//----- nvinfo : EIATTR_MAXREG_COUNT
	.align		4
        /*003c*/ 	.byte	0x03, 0x1b
        /*003e*/ 	.short	0x00ff


	//----- nvinfo : EIATTR_MERCURY_ISA_VERSION
	.align		4
        /*0040*/ 	.byte	0x03, 0x5f
        /*0042*/ 	.short	0x0101


	//----- nvinfo : EIATTR_VRC_CTA_INIT_COUNT
	.align		4
        /*0044*/ 	.byte	0x02, 0x4a
	.zero		1
	.zero		1


	//----- nvinfo : EIATTR_EXIT_INSTR_OFFSETS
	.align		4
        /*0048*/ 	.byte	0x04, 0x1c
        /*004a*/ 	.short	(.L_37 - .L_36)


	//   ....[0]....
.L_36:
        /*004c*/ 	.word	0x00000070


	//   ....[1]....
        /*0050*/ 	.word	0x00000120


	//   ....[2]....
        /*0054*/ 	.word	0x00000140


	//----- nvinfo : EIATTR_CBANK_PARAM_SIZE
	.align		4
.L_37:
        /*0058*/ 	.byte	0x03, 0x19
        /*005a*/ 	.short	0x0010


	//----- nvinfo : EIATTR_PARAM_CBANK
	.align		4
        /*005c*/ 	.byte	0x04, 0x0a
        /*005e*/ 	.short	(.L_39 - .L_38)
	.align		4
.L_38:
        /*0060*/ 	.word	index@(.nv.constant0._Z19clipGradientsKernelPfif)
        /*0064*/ 	.short	0x0380
        /*0066*/ 	.short	0x0010


	//----- nvinfo : EIATTR_SW_WAR
	.align		4
.L_39:
        /*0068*/ 	.byte	0x04, 0x36
        /*006a*/ 	.short	(.L_41 - .L_40)
.L_40:
        /*006c*/ 	.word	0x00000008
.L_41:


//--------------------- .nv.callgraph             --------------------------
	.section	.nv.callgraph,"",@"SHT_CUDA_CALLGRAPH"
	.align	4
	.sectionentsize	8
	.align		4
        /*0000*/ 	.word	0x00000000
	.align		4
        /*0004*/ 	.word	0xffffffff
	.align		4
        /*0008*/ 	.word	0x00000000
	.align		4
        /*000c*/ 	.word	0xfffffffe
	.align		4
        /*0010*/ 	.word	0x00000000
	.align		4
        /*0014*/ 	.word	0xfffffffd
	.align		4
        /*0018*/ 	.word	0x00000000
	.align		4
        /*001c*/ 	.word	0xfffffffc


//--------------------- .text._Z21normalizeInputsKernelPfi --------------------------
	.section	.text._Z21normalizeInputsKernelPfi,"ax",@progbits
	.align	128
        .global         _Z21normalizeInputsKernelPfi
        .type           _Z21normalizeInputsKernelPfi,@function
        .size           _Z21normalizeInputsKernelPfi,(.L_x_16 - _Z21normalizeInputsKernelPfi)
        .other          _Z21normalizeInputsKernelPfi,@"STO_CUDA_ENTRY STV_DEFAULT"
_Z21normalizeInputsKernelPfi:
.text._Z21normalizeInputsKernelPfi:
[----:B------:R-:W-:Y:S01]  /*0000*/  LDC R1, c[0x0][0x37c] ;  /* 0x0000df00ff017b82 */ /* 0x000fe20000000800 */
[----:B------:R-:W0:Y:S07]  /*0010*/  S2R R0, SR_TID.X ;  /* 0x0000000000007919 */ /* 0x000e2e0000002100 */
[----:B------:R-:W0:Y:S01]  /*0020*/  S2UR UR4, SR_CTAID.X ;  /* 0x00000000000479c3 */ /* 0x000e220000002500 */
[----:B------:R-:W1:Y:S07]  /*0030*/  LDCU UR5, c[0x0][0x388] ;  /* 0x00007100ff0577ac */ /* 0x000e6e0008000800 */
[----:B------:R-:W0:Y:S02]  /*0040*/  LDC R5, c[0x0][0x360] ;  /* 0x0000d800ff057b82 */ /* 0x000e240000000800 */
[----:B0-----:R-:W-:-:S05]  /*0050*/  IMAD R5, R5, UR4, R0 ;  /* 0x0000000405057c24 */ /* 0x001fca000f8e0200 */
[----:B-1----:R-:W-:-:S13]  /*0060*/  ISETP.GE.AND P0, PT, R5, UR5, PT ;  /* 0x0000000505007c0c */ /* 0x002fda000bf06270 */
[----:B------:R-:W-:Y:S05]  /*0070*/  @P0 EXIT ;  /* 0x000000000000094d */ /* 0x000fea0003800000 */
[----:B------:R-:W0:Y:S01]  /*0080*/  LDC.64 R2, c[0x0][0x380] ;  /* 0x0000e000ff027b82 */ /* 0x000e220000000a00 */
[----:B------:R-:W1:Y:S01]  /*0090*/  LDCU.64 UR6, c[0x0][0x358] ;  /* 0x00006b00ff0677ac */ /* 0x000e620008000a00 */
[----:B0-----:R-:W-:-:S05]  /*00a0*/  IMAD.WIDE R2, R5, 0x4, R2 ;  /* 0x0000000405027825 */ /* 0x001fca00078e0202 */
[----:B-1----:R-:W2:Y:S01]  /*00b0*/  LDG.E R0, desc[UR6][R2.64] ;  /* 0x0000000602007981 */ /* 0x002ea2000c1e1900 */
[----:B------:R-:W-:Y:S01]  /*00c0*/  IMAD.MOV.U32 R5, RZ, RZ, 0x3b808081 ;  /* 0x3b808081ff057424 */ /* 0x000fe200078e00ff */
[----:B------:R-:W-:Y:S01]  /*00d0*/  BSSY.RECONVERGENT B1, `(.L_x_0) ;  /* 0x000000c000017945 */ /* 0x000fe20003800200 */
[----:B------:R-:W-:-:S04]  /*00e0*/  IMAD.MOV.U32 R4, RZ, RZ, 0x437f0000 ;  /* 0x437f0000ff047424 */ /* 0x000fc800078e00ff */
[----:B------:R-:W-:-:S04]  /*00f0*/  FFMA R4, R5, -R4, 1 ;  /* 0x3f80000005047423 */ /* 0x000fc80000000804 */
[----:B------:R-:W-:Y:S01]  /*0100*/  FFMA R5, R4, R5, 0.0039215688593685626984 ;  /* 0x3b80808104057423 */ /* 0x000fe20000000005 */
[----:B--2---:R-:W0:Y:S03]  /*0110*/  FCHK P0, R0, 255 ;  /* 0x437f000000007902 */ /* 0x004e260000000000 */
[----:B------:R-:W-:-:S04]  /*0120*/  FFMA R4, R0, R5, RZ ;  /* 0x0000000500047223 */ /* 0x000fc800000000ff */
[----:B------:R-:W-:-:S04]  /*0130*/  FFMA R6, R4, -255, R0 ;  /* 0xc37f000004067823 */ /* 0x000fc80000000000 */
[----:B------:R-:W-:Y:S01]  /*0140*/  FFMA R5, R5, R6, R4 ;  /* 0x0000000605057223 */ /* 0x000fe20000000004 */
[----:B0-----:R-:W-:Y:S06]  /*0150*/  @!P0 BRA `(.L_x_1) ;  /* 0x00000000000c8947 */ /* 0x001fec0003800000 */
[----:B------:R-:W-:-:S07]  /*0160*/  MOV R4, 0x180 ;  /* 0x0000018000047802 */ /* 0x000fce0000000f00 */
[----:B------:R-:W-:Y:S05]  /*0170*/  CALL.REL.NOINC `($__internal_0_$__cuda_sm3x_div_rn_noftz_f32_slowpath) ;  /* 0x0000000000107944 */ /* 0x000fea0003c00000 */
[----:B------:R-:W-:-:S07]  /*0180*/  IMAD.MOV.U32 R5, RZ, RZ, R6 ;  /* 0x000000ffff057224 */ /* 0x000fce00078e0006 */
.L_x_1:
[----:B------:R-:W-:Y:S05]  /*0190*/  BSYNC.RECONVERGENT B1 ;  /* 0x0000000000017941 */ /* 0x000fea0003800200 */
.L_x_0:
[----:B------:R-:W-:Y:S01]  /*01a0*/  STG.E desc[UR6][R2.64], R5 ;  /* 0x0000000502007986 */ /* 0x000fe2000c101906 */
[----:B------:R-:W-:Y:S05]  /*01b0*/  EXIT ;  /* 0x000000000000794d */ /* 0x000fea0003800000 */
        .weak           $__internal_0_$__cuda_sm3x_div_rn_noftz_f32_slowpath
        .type           $__internal_0_$__cuda_sm3x_div_rn_noftz_f32_slowpath,@function
        .size           $__internal_0_$__cuda_sm3x_div_rn_noftz_f32_slowpath,(.L_x_16 - $__internal_0_$__cuda_sm3x_div_rn_noftz_f32_slowpath)
$__internal_0_$__cuda_sm3x_div_rn_noftz_f32_slowpath:
[--C-:B------:R-:W-:Y:S01]  /*01c0*/  SHF.R.U32.HI R5, RZ, 0x17, R0.reuse ;  /* 0x00000017ff057819 */ /* 0x100fe20000011600 */
[----:B------:R-:W-:Y:S04]  /*01d0*/  BSSY.RECONVERGENT B0, `(.L_x_2) ;  /* 0x000005c000007945 */ /* 0x000fe80003800200 */
[----:B------:R-:W-:Y:S01]  /*01e0*/  BSSY.RELIABLE B2, `(.L_x_3) ;  /* 0x000001a000027945 */ /* 0x000fe20003800100 */
[----:B------:R-:W-:Y:S01]  /*01f0*/  IMAD.MOV.U32 R6, RZ, RZ, R0 ;  /* 0x000000ffff067224 */ /* 0x000fe200078e0000 */
[----:B------:R-:W-:-:S05]  /*0200*/  LOP3.LUT R5, R5, 0xff, RZ, 0xc0, !PT ;  /* 0x000000ff05057812 */ /* 0x000fca00078ec0ff */
[----:B------:R-:W-:-:S05]  /*0210*/  VIADD R8, R5, 0xffffffff ;  /* 0xffffffff05087836 */ /* 0x000fca0000000000 */
[----:B------:R-:W-:-:S13]  /*0220*/  ISETP.GT.U32.OR P0, PT, R8, 0xfd, !PT ;  /* 0x000000fd0800780c */ /* 0x000fda0007f04470 */
[----:B------:R-:W-:Y:S01]  /*0230*/  @!P0 IMAD.MOV.U32 R7, RZ, RZ, RZ ;  /* 0x000000ffff078224 */ /* 0x000fe200078e00ff */
[----:B------:R-:W-:Y:S06]  /*0240*/  @!P0 BRA `(.L_x_4) ;  /* 0x00000000004c8947 */ /* 0x000fec0003800000 */
[----:B------:R-:W-:-:S13]  /*0250*/  FSETP.GTU.FTZ.AND P0, PT, |R0|, +INF , PT ;  /* 0x7f8000000000780b */ /* 0x000fda0003f1c200 */
[----:B------:R-:W-:Y:S05]  /*0260*/  @P0 BREAK.RELIABLE B2 ;  /* 0x0000000000020942 */ /* 0x000fea0003800100 */
[----:B------:R-:W-:Y:S05]  /*0270*/  @P0 BRA `(.L_x_5) ;  /* 0x0000000400400947 */ /* 0x000fea0003800000 */
[----:B------:R-:W-:-:S05]  /*0280*/  IMAD.MOV.U32 R7, RZ, RZ, 0x437f0000 ;  /* 0x437f0000ff077424 */ /* 0x000fca00078e00ff */
[----:B------:R-:W-:-:S13]  /*0290*/  LOP3.LUT P0, RZ, R7, 0x7fffffff, R6, 0xc8, !PT ;  /* 0x7fffffff07ff7812 */ /* 0x000fda000780c806 */
[----:B------:R-:W-:Y:S05]  /*02a0*/  @!P0 BREAK.RELIABLE B2 ;  /* 0x0000000000028942 */ /* 0x000fea0003800100 */
[----:B------:R-:W-:Y:S05]  /*02b0*/  @!P0 BRA `(.L_x_6) ;  /* 0x0000000400288947 */ /* 0x000fea0003800000 */
[----:B------:R-:W-:-:S13]  /*02c0*/  LOP3.LUT P0, RZ, R6, 0x7fffffff, RZ, 0xc0, !PT ;  /* 0x7fffffff06ff7812 */ /* 0x000fda000780c0ff */
[----:B------:R-:W-:Y:S05]  /*02d0*/  @!P0 BREAK.RELIABLE B2 ;  /* 0x0000000000028942 */ /* 0x000fea0003800100 */
[----:B------:R-:W-:Y:S05]  /*02e0*/  @!P0 BRA `(.L_x_7) ;  /* 0x0000000400148947 */ /* 0x000fea0003800000 */
[----:B------:R-:W-:Y:S02]  /*02f0*/  FSETP.NEU.FTZ.AND P0, PT, |R0|, +INF , PT ;  /* 0x7f8000000000780b */ /* 0x000fe40003f1d200 */
[----:B------:R-:W-:-:S04]  /*0300*/  LOP3.LUT P1, RZ, R7, 0x7fffffff, RZ, 0xc0, !PT ;  /* 0x7fffffff07ff7812 */ /* 0x000fc8000782c0ff */
[----:B------:R-:W-:-:S13]  /*0310*/  PLOP3.LUT P0, PT, P0, P1, PT, 0x2f, 0xf2 ;  /* 0x0000000000f2781c */ /* 0x000fda0000702577 */
[----:B------:R-:W-:Y:S05]  /*0320*/  @P0 BREAK.RELIABLE B2 ;  /* 0x0000000000020942 */ /* 0x000fea0003800100 */
[----:B------:R-:W-:Y:S05]  /*0330*/  @P0 BRA `(.L_x_8) ;  /* 0x0000000000f40947 */ /* 0x000fea0003800000 */
[----:B------:R-:W-:-:S13]  /*0340*/  ISETP.GE.AND P0, PT, R8, RZ, PT ;  /* 0x000000ff0800720c */ /* 0x000fda0003f06270 */
[----:B------:R-:W-:Y:S02]  /*0350*/  @P0 IMAD.MOV.U32 R7, RZ, RZ, RZ ;  /* 0x000000ffff070224 */ /* 0x000fe400078e00ff */
[----:B------:R-:W-:Y:S01]  /*0360*/  @!P0 FFMA R6, R0, 1.84467440737095516160e+19, RZ ;  /* 0x5f80000000068823 */ /* 0x000fe200000000ff */
[----:B------:R-:W-:-:S07]  /*0370*/  @!P0 IMAD.MOV.U32 R7, RZ, RZ, -0x40 ;  /* 0xffffffc0ff078424 */ /* 0x000fce00078e00ff */
.L_x_4:
[----:B------:R-:W-:Y:S05]  /*0380*/  BSYNC.RELIABLE B2 ;  /* 0x0000000000027941 */ /* 0x000fea0003800100 */
.L_x_3:
[----:B------:R-:W-:Y:S01]  /*0390*/  UMOV UR4, 0x437f0000 ;  /* 0x437f000000047882 */ /* 0x000fe20000000000 */
[----:B------:R-:W-:Y:S01]  /*03a0*/  VIADD R5, R5, 0xffffff81 ;  /* 0xffffff8105057836 */ /* 0x000fe20000000000 */
[----:B------:R-:W-:Y:S01]  /*03b0*/  UIADD3 UR4, UPT, UPT, UR4, -0x3800000, URZ ;  /* 0xfc80000004047890 */ /* 0x000fe2000fffe0ff */
[----:B------:R-:W-:Y:S02]  /*03c0*/  BSSY.RECONVERGENT B2, `(.L_x_9) ;  /* 0x0000033000027945 */ /* 0x000fe40003800200 */
[----:B------:R-:W-:Y:S01]  /*03d0*/  IMAD R0, R5, -0x800000, R6 ;  /* 0xff80000005007824 */ /* 0x000fe200078e0206 */
[----:B------:R-:W-:Y:S02]  /*03e0*/  IADD3 R7, PT, PT, R7, -0x7, R5 ;  /* 0xfffffff907077810 */ /* 0x000fe40007ffe005 */
[----:B------:R-:W-:-:S03]  /*03f0*/  FADD.FTZ R9, -RZ, -UR4 ;  /* 0x80000004ff097e21 */ /* 0x000fc60008010100 */
[----:B------:R-:W0:Y:S02]  /*0400*/  MUFU.RCP R8, UR4 ;  /* 0x0000000400087d08 */ /* 0x000e240008001000 */
[----:B0-----:R-:W-:-:S04]  /*0410*/  FFMA R11, R8, R9, 1 ;  /* 0x3f800000080b7423 */ /* 0x001fc80000000009 */
[----:B------:R-:W-:-:S04]  /*0420*/  FFMA R11, R8, R11, R8 ;  /* 0x0000000b080b7223 */ /* 0x000fc80000000008 */
[----:B------:R-:W-:-:S04]  /*0430*/  FFMA R6, R0, R11, RZ ;  /* 0x0000000b00067223 */ /* 0x000fc800000000ff */
[----:B------:R-:W-:-:S04]  /*0440*/  FFMA R8, R9, R6, R0 ;  /* 0x0000000609087223 */ /* 0x000fc80000000000 */
[----:B------:R-:W-:-:S04]  /*0450*/  FFMA R8, R11, R8, R6 ;  /* 0x000000080b087223 */ /* 0x000fc80000000006 */
[----:B------:R-:W-:-:S04]  /*0460*/  FFMA R9, R9, R8, R0 ;  /* 0x0000000809097223 */ /* 0x000fc80000000000 */
[----:B------:R-:W-:-:S05]  /*0470*/  FFMA R6, R11, R9, R8 ;  /* 0x000000090b067223 */ /* 0x000fca0000000008 */
[----:B------:R-:W-:-:S04]  /*0480*/  SHF.R.U32.HI R0, RZ, 0x17, R6 ;  /* 0x00000017ff007819 */ /* 0x000fc80000011606 */
[----:B------:R-:W-:-:S05]  /*0490*/  LOP3.LUT R0, R0, 0xff, RZ, 0xc0, !PT ;  /* 0x000000ff00007812 */ /* 0x000fca00078ec0ff */
[----:B------:R-:W-:-:S04]  /*04a0*/  IMAD.IADD R10, R0, 0x1, R7 ;  /* 0x00000001000a7824 */ /* 0x000fc800078e0207 */
[----:B------:R-:W-:-:S05]  /*04b0*/  VIADD R0, R10, 0xffffffff ;  /* 0xffffffff0a007836 */ /* 0x000fca0000000000 */
[----:B------:R-:W-:-:S13]  /*04c0*/  ISETP.GE.U32.AND P0, PT, R0, 0xfe, PT ;  /* 0x000000fe0000780c */ /* 0x000fda0003f06070 */
[----:B------:R-:W-:Y:S05]  /*04d0*/  @!P0 BRA `(.L_x_10) ;  /* 0x0000000000808947 */ /* 0x000fea0003800000 */
[----:B------:R-:W-:-:S13]  /*04e0*/  ISETP.GT.AND P0, PT, R10, 0xfe, PT ;  /* 0x000000fe0a00780c */ /* 0x000fda0003f04270 */
[----:B------:R-:W-:Y:S05]  /*04f0*/  @P0 BRA `(.L_x_11) ;  /* 0x00000000006c0947 */ /* 0x000fea0003800000 */
[----:B------:R-:W-:-:S13]  /*0500*/  ISETP.GE.AND P0, PT, R10, 0x1, PT ;  /* 0x000000010a00780c */ /* 0x000fda0003f06270 */
[----:B------:R-:W-:Y:S05]  /*0510*/  @P0 BRA `(.L_x_12) ;  /* 0x0000000000740947 */ /* 0x000fea0003800000 */
[----:B------:R-:W-:Y:S02]  /*0520*/  ISETP.GE.AND P0, PT, R10, -0x18, PT ;  /* 0xffffffe80a00780c */ /* 0x000fe40003f06270 */
[----:B------:R-:W-:-:S11]  /*0530*/  LOP3.LUT R6, R6, 0x80000000, RZ, 0xc0, !PT ;  /* 0x8000000006067812 */ /* 0x000fd600078ec0ff */
[----:B------:R-:W-:Y:S05]  /*0540*/  @!P0 BRA `(.L_x_12) ;  /* 0x0000000000688947 */ /* 0x000fea0003800000 */
[CC--:B------:R-:W-:Y:S01]  /*0550*/  FFMA.RZ R0, R11.reuse, R9.reuse, R8 ;  /* 0x000000090b007223 */ /* 0x0c0fe2000000c008 */
[----:B------:R-:W-:Y:S01]  /*0560*/  IMAD.MOV R7, RZ, RZ, -R10 ;  /* 0x000000ffff077224 */ /* 0x000fe200078e0a0a */
[C---:B------:R-:W-:Y:S02]  /*0570*/  ISETP.NE.AND P2, PT, R10.reuse, RZ, PT ;  /* 0x000000ff0a00720c */ /* 0x040fe40003f45270 */
[----:B------:R-:W-:Y:S02]  /*0580*/  ISETP.NE.AND P1, PT, R10, RZ, PT ;  /* 0x000000ff0a00720c */ /* 0x000fe40003f25270 */
[----:B------:R-:W-:Y:S01]  /*0590*/  LOP3.LUT R5, R0, 0x7fffff, RZ, 0xc0, !PT ;  /* 0x007fffff00057812 */ /* 0x000fe200078ec0ff */
[CCC-:B------:R-:W-:Y:S01]  /*05a0*/  FFMA.RP R0, R11.reuse, R9.reuse, R8.reuse ;  /* 0x000000090b007223 */ /* 0x1c0fe20000008008 */
[----:B------:R-:W-:Y:S01]  /*05b0*/  FFMA.RM R11, R11, R9, R8 ;  /* 0x000000090b0b7223 */ /* 0x000fe20000004008 */
[----:B------:R-:W-:Y:S01]  /*05c0*/  VIADD R8, R10, 0x20 ;  /* 0x000000200a087836 */ /* 0x000fe20000000000 */
[----:B------:R-:W-:-:S03]  /*05d0*/  LOP3.LUT R5, R5, 0x800000, RZ, 0xfc, !PT ;  /* 0x0080000005057812 */ /* 0x000fc600078efcff */
[----:B------:R-:W-:Y:S02]  /*05e0*/  FSETP.NEU.FTZ.AND P0, PT, R0, R11, PT ;  /* 0x0000000b0000720b */ /* 0x000fe40003f1d000 */
[----:B------:R-:W-:Y:S02]  /*05f0*/  SHF.L.U32 R8, R5, R8, RZ ;  /* 0x0000000805087219 */ /* 0x000fe400000006ff */
[----:B------:R-:W-:Y:S02]  /*0600*/  SEL R0, R7, RZ, P2 ;  /* 0x000000ff07007207 */ /* 0x000fe40001000000 */
[----:B------:R-:W-:Y:S02]  /*0610*/  ISETP.NE.AND P1, PT, R8, RZ, P1 ;  /* 0x000000ff0800720c */ /* 0x000fe40000f25270 */
[----:B------:R-:W-:Y:S02]  /*0620*/  SHF.R.U32.HI R0, RZ, R0, R5 ;  /* 0x00000000ff007219 */ /* 0x000fe40000011605 */
[----:B------:R-:W-:-:S02]  /*0630*/  PLOP3.LUT P0, PT, P0, P1, PT, 0xf8, 0x8f ;  /* 0x00000000008f781c */ /* 0x000fc40000703f70 */
[----:B------:R-:W-:Y:S02]  /*0640*/  SHF.R.U32.HI R8, RZ, 0x1, R0 ;  /* 0x00000001ff087819 */ /* 0x000fe40000011600 */
[----:B------:R-:W-:-:S04]  /*0650*/  SEL R5, RZ, 0x1, !P0 ;  /* 0x00000001ff057807 */ /* 0x000fc80004000000 */
[----:B------:R-:W-:-:S04]  /*0660*/  LOP3.LUT R5, R5, 0x1, R8, 0xf8, !PT ;  /* 0x0000000105057812 */ /* 0x000fc800078ef808 */
[----:B------:R-:W-:-:S05]  /*0670*/  LOP3.LUT R5, R5, R0, RZ, 0xc0, !PT ;  /* 0x0000000005057212 */ /* 0x000fca00078ec0ff */
[----:B------:R-:W-:-:S05]  /*0680*/  IMAD.IADD R5, R8, 0x1, R5 ;  /* 0x0000000108057824 */ /* 0x000fca00078e0205 */
[----:B------:R-:W-:Y:S01]  /*0690*/  LOP3.LUT R6, R5, R6, RZ, 0xfc, !PT ;  /* 0x0000000605067212 */ /* 0x000fe200078efcff */
[----:B------:R-:W-:Y:S06]  /*06a0*/  BRA `(.L_x_12) ;  /* 0x0000000000107947 */ /* 0x000fec0003800000 */
.L_x_11:
[----:B------:R-:W-:-:S04]  /*06b0*/  LOP3.LUT R6, R6, 0x80000000, RZ, 0xc0, !PT ;  /* 0x8000000006067812 */ /* 0x000fc800078ec0ff */
[----:B------:R-:W-:Y:S01]  /*06c0*/  LOP3.LUT R6, R6, 0x7f800000, RZ, 0xfc, !PT ;  /* 0x7f80000006067812 */ /* 0x000fe200078efcff */
[----:B------:R-:W-:Y:S06]  /*06d0*/  BRA `(.L_x_12) ;  /* 0x0000000000047947 */ /* 0x000fec0003800000 */
.L_x_10:
[----:B------:R-:W-:-:S07]  /*06e0*/  IMAD R6, R7, 0x800000, R6 ;  /* 0x0080000007067824 */ /* 0x000fce00078e0206 */
.L_x_12:
[----:B------:R-:W-:Y:S05]  /*06f0*/  BSYNC.RECONVERGENT B2 ;  /* 0x0000000000027941 */ /* 0x000fea0003800200 */
.L_x_9:
[----:B------:R-:W-:Y:S05]  /*0700*/  BRA `(.L_x_13) ;  /* 0x0000000000207947 */ /* 0x000fea0003800000 */
.L_x_8:
[----:B------:R-:W-:-:S04]  /*0710*/  LOP3.LUT R6, R7, 0x80000000, R6, 0x48, !PT ;  /* 0x8000000007067812 */ /* 0x000fc800078e4806 */
[----:B------:R-:W-:Y:S01]  /*0720*/  LOP3.LUT R6, R6, 0x7f800000, RZ, 0xfc, !PT ;  /* 0x7f80000006067812 */ /* 0x000fe200078efcff */
[----:B------:R-:W-:Y:S06]  /*0730*/  BRA `(.L_x_13) ;  /* 0x0000000000147947 */ /* 0x000fec0003800000 */
.L_x_7:
[----:B------:R-:W-:Y:S01]  /*0740*/  LOP3.LUT R6, R7, 0x80000000, R6, 0x48, !PT ;  /* 0x8000000007067812 */ /* 0x000fe200078e4806 */
[----:B------:R-:W-:Y:S06]  /*0750*/  BRA `(.L_x_13) ;  /* 0x00000000000c7947 */ /* 0x000fec0003800000 */
.L_x_6:
[----:B------:R-:W0:Y:S01]  /*0760*/  MUFU.RSQ R6, -QNAN ;  /* 0xffc0000000067908 */ /* 0x000e220000001400 */
[----:B------:R-:W-:Y:S05]  /*0770*/  BRA `(.L_x_13) ;  /* 0x0000000000047947 */ /* 0x000fea0003800000 */
.L_x_5:
[----:B------:R-:W-:-:S07]  /*0780*/  FADD.FTZ R6, R0, 255 ;  /* 0x437f000000067421 */ /* 0x000fce0000010000 */
.L_x_13:
[----:B------:R-:W-:Y:S05]  /*0790*/  BSYNC.RECONVERGENT B0 ;  /* 0x0000000000007941 */ /* 0x000fea0003800200 */
.L_x_2:
[----:B------:R-:W-:-:S04]  /*07a0*/  IMAD.MOV.U32 R5, RZ, RZ, 0x0 ;  /* 0x00000000ff057424 */ /* 0x000fc800078e00ff */
[----:B0-----:R-:W-:Y:S05]  /*07b0*/  RET.REL.NODEC R4 `(_Z21normalizeInputsKernelPfi) ;  /* 0xfffffff804107950 */ /* 0x001fea0003c3ffff */
.L_x_14:
[----:B------:R-:W-:-:S00]  /*07c0*/  BRA `(.L_x_14) ;  /* 0xfffffffc00fc7947 */ /* 0x000fc0000383ffff */
[----:B------:R-:W-:-:S00]  /*07d0*/  NOP ;  /* 0x0000000000007918 */ /* 0x000fc00000000000 */
        /* <DEDUP_REMOVED lines=10> */
.L_x_16:


//--------------------- .text._Z19clipGradientsKernelPfif --------------------------
	.section	.text._Z19clipGradientsKernelPfif,"ax",@progbits
	.align	128
        .global         _Z19clipGradientsKernelPfif
        .type           _Z19clipGradientsKernelPfif,@function
        .size           _Z19clipGradientsKernelPfif,(.L_x_18 - _Z19clipGradientsKernelPfif)
        .other          _Z19clipGradientsKernelPfif,@"STO_CUDA_ENTRY STV_DEFAULT"
_Z19clipGradientsKernelPfif:
.text._Z19clipGradientsKernelPfif:
        /* <DEDUP_REMOVED lines=10> */
[----:B------:R-:W2:Y:S01]  /*00a0*/  LDCU UR6, c[0x0][0x38c] ;  /* 0x00007180ff0677ac */ /* 0x000ea20008000800 */
[----:B0-----:R-:W-:-:S05]  /*00b0*/  IMAD.WIDE R2, R5, 0x4, R2 ;  /* 0x0000000405027825 */ /* 0x001fca00078e0202 */
[----:B-1----:R-:W2:Y:S02]  /*00c0*/  LDG.E R4, desc[UR4][R2.64] ;  /* 0x0000000402047981 */ /* 0x002ea4000c1e1900 */
[----:B--2---:R-:W-:-:S04]  /*00d0*/  FSETP.GT.AND P0, PT, R4, UR6, PT ;  /* 0x0000000604007c0b */ /* 0x004fc8000bf04000 */
[----:B------:R-:W-:-:S04]  /*00e0*/  FSEL R0, R4, UR6, !P0 ;  /* 0x0000000604007c08 */ /* 0x000fc8000c000000 */
[----:B------:R-:W-:-:S04]  /*00f0*/  FSETP.GEU.AND P1, PT, R0, -UR6, PT ;  /* 0x8000000600007c0b */ /* 0x000fc8000bf2e000 */
[----:B------:R-:W-:Y:S02]  /*0100*/  FSETP.GT.OR P0, PT, R4, UR6, !P1 ;  /* 0x0000000604007c0b */ /* 0x000fe4000cf04400 */
[----:B------:R-:W-:-:S11]  /*0110*/  FSEL R5, R0, -UR6, P1 ;  /* 0x8000000600057c08 */ /* 0x000fd60008800000 */
[----:B------:R-:W-:Y:S05]  /*0120*/  @!P0 EXIT ;  /* 0x000000000000894d */ /* 0x000fea0003800000 */
[----:B------:R-:W-:Y:S01]  /*0130*/  STG.E desc[UR4][R2.64], R5 ;  /* 0x0000000502007986 */ /* 0x000fe2000c101904 */
[----:B------:R-:W-:Y:S05]  /*0140*/  EXIT ;  /* 0x000000000000794d */ /* 0x000fea0003800000 */
.L_x_15:
        /* <DEDUP_REMOVED lines=11> */
.L_x_18:


//--------------------- .nv.shared.reserved.0     --------------------------
	.section	.nv.shared.reserved.0,"aw",@nobits
	.weak		__nv_reservedSMEM_offset_0_alias
	.size		__nv_reservedSMEM_offset_0_alias, 0, 64
	.other		__nv_reservedSMEM_offset_0_alias,@"STO_CUDA_RESERVED_SHARED STV_DEFAULT"
__nv_reservedSMEM_offset_0_alias:
	.zero		0
	.zero		64


//--------------------- .nv.constant0._Z21normalizeInputsKernelPfi --------------------------
	.section	.nv.constant0._Z21normalizeInputsKernelPfi,"a",@progbits
	.sectionflags	@""
	.align	4
.nv.constant0._Z21normalizeInputsKernelPfi:
	.zero		908


//--------------------- .nv.constant0._Z19clipGradientsKernelPfif --------------------------
	.section	.nv.constant0._Z19clipGradientsKernelPfif,"a",@progbits
	.sectionflags	@""
	.align	4
.nv.constant0._Z19clipGradientsKernelPfif:
	.zero		912


//--------------------- SYMBOLS --------------------------

	.type		.nv.reservedSmem.offset0,@object
	.size		.nv.reservedSmem.offset0,0x4
